//
// Generated by NVIDIA NVVM Compiler
//
// Compiler Build ID: CL-36424714
// Cuda compilation tools, release 13.0, V13.0.88
// Based on NVVM 20.0.0
//

.version 9.0
.target sm_100
.address_size 64

	// .globl	_Z4loopPii

.visible .entry _Z4loopPii(
	.param .u64 .ptr .align 1 _Z4loopPii_param_0,
	.param .u32 _Z4loopPii_param_1
)
{
	.reg .pred 	%p<6>;
	.reg .b32 	%r<70>;
	.reg .b64 	%rd<7>;

	ld.param.u64 	%rd3, [_Z4loopPii_param_0];
	ld.param.u32 	%r37, [_Z4loopPii_param_1];
	cvta.to.global.u64 	%rd1, %rd3;
	mov.u32 	%r38, %ctaid.x;
	setp.gt.u32 	%p1, %r38, 1;
	@%p1 bra 	$L__BB0_2;
	mov.u32 	%r39, %nctaid.x;
	st.global.u32 	[%rd1], %r39;
$L__BB0_2:
	mov.u32 	%r1, %ntid.x;
	mov.u32 	%r42, %tid.x;
	mul.wide.u32 	%rd4, %r42, 4;
	add.s64 	%rd2, %rd1, %rd4;
	ld.global.u32 	%r62, [%rd2];
	and.b32  	%r3, %r1, 3;
	setp.lt.u32 	%p2, %r1, 4;
	mov.b32 	%r68, 0;
	@%p2 bra 	$L__BB0_5;
	and.b32  	%r68, %r1, 2044;
	and.b32  	%r44, %r1, -4;
	neg.s32 	%r60, %r44;
	shl.b32 	%r58, %r37, 1;
	shl.b32 	%r7, %r37, 3;
	shl.b32 	%r8, %r37, 2;
	mul.lo.s32 	%r57, %r37, 6;
	mov.b32 	%r56, 0;
	mov.u32 	%r59, %r58;
$L__BB0_4:
	add.s32 	%r45, %r62, %r56;
	shl.b32 	%r46, %r45, 2;
	add.s32 	%r47, %r46, %r59;
	add.s32 	%r48, %r47, %r58;
	shl.b32 	%r49, %r48, 2;
	add.s32 	%r62, %r49, %r57;
	add.s32 	%r60, %r60, 4;
	add.s32 	%r59, %r59, %r7;
	add.s32 	%r58, %r58, %r8;
	add.s32 	%r57, %r57, %r7;
	add.s32 	%r56, %r56, %r8;
	setp.ne.s32 	%p3, %r60, 0;
	@%p3 bra 	$L__BB0_4;
$L__BB0_5:
	setp.eq.s32 	%p4, %r3, 0;
	@%p4 bra 	$L__BB0_9;
	add.s32 	%r50, %r68, -1;
	mul.lo.s32 	%r66, %r37, %r50;
	neg.s32 	%r65, %r3;
$L__BB0_7:
	.pragma "nounroll";
	mov.u32 	%r29, %r62;
	mad.lo.s32 	%r51, %r68, %r37, %r29;
	shl.b32 	%r62, %r51, 1;
	add.s32 	%r68, %r68, 1;
	add.s32 	%r66, %r66, %r37;
	add.s32 	%r65, %r65, 1;
	setp.ne.s32 	%p5, %r65, 0;
	@%p5 bra 	$L__BB0_7;
	add.s32 	%r52, %r29, %r66;
	shl.b32 	%r62, %r52, 1;
$L__BB0_9:
	st.global.u32 	[%rd2], %r62;
	bar.warp.sync 	-1;
	mov.u32 	%r53, %tid.y;
	mul.wide.u32 	%rd5, %r53, 4;
	add.s64 	%rd6, %rd1, %rd5;
	ld.global.u32 	%r54, [%rd6];
	add.s32 	%r55, %r54, 560;
	st.global.u32 	[%rd6], %r55;
	bar.warp.sync 	-1;
	bar.warp.sync 	-1;
	bar.warp.sync 	-1;
	bar.warp.sync 	-1;
	bar.warp.sync 	-1;
	ret;

}


// ===== COMPILED SASS (sm_100) =====

	.target	sm_100

	.elftype	@"ET_EXEC"


//--------------------- .note.nv.tkinfo           --------------------------
	.section	.note.nv.tkinfo,"",@"SHT_NOTE"
	.sectionflags	@"SHF_NOTE_NV_TKINFO"
	.tkinfo
        /*0018*/ 	.word	0x00000002
        /*0030*/ 	.string	""
        /*0030*/ 	.string	"ptxas"
        /*0030*/ 	.string	"Cuda compilation tools, release 13.0, V13.0.88"
        /*0030*/ 	.string	"Build cuda_13.0.r13.0/compiler.36424714_0"
        /*0030*/ 	.string	"-arch sm_100 -m 64 "



//--------------------- .note.nv.cuinfo           --------------------------
	.section	.note.nv.cuinfo,"",@"SHT_NOTE"
	.sectionflags	@"SHF_NOTE_NV_CUINFO"
        /*0018*/ 	.short	0x0002
        /*001a*/ 	.short	0x0064
        /*001c*/ 	.short	0x0082
	.zero		2


//--------------------- .nv.info                  --------------------------
	.section	.nv.info,"",@"SHT_CUDA_INFO"
	.align	4


	//----- nvinfo : EIATTR_REGCOUNT
	.align		4
        /*0000*/ 	.byte	0x04, 0x2f
        /*0002*/ 	.short	(.L_1 - .L_0)
	.align		4
.L_0:
        /*0004*/ 	.word	index@(_Z4loopPii)
        /*0008*/ 	.word	0x0000000e


	//----- nvinfo : EIATTR_FRAME_SIZE
	.align		4
.L_1:
        /*000c*/ 	.byte	0x04, 0x11
        /*000e*/ 	.short	(.L_3 - .L_2)
	.align		4
.L_2:
        /*0010*/ 	.word	index@(_Z4loopPii)
        /*0014*/ 	.word	0x00000000


	//----- nvinfo : EIATTR_MIN_STACK_SIZE
	.align		4
.L_3:
        /*0018*/ 	.byte	0x04, 0x12
        /*001a*/ 	.short	(.L_5 - .L_4)
	.align		4
.L_4:
        /*001c*/ 	.word	index@(_Z4loopPii)
        /*0020*/ 	.word	0x00000000
.L_5:


//--------------------- .nv.compat                --------------------------
	.section	.nv.compat,"",@"SHT_CUDA_COMPAT_INFO"
	.align	4
        /*0000*/ 	.byte	0x02, 0x09, 0x00, 0x00, 0x02, 0x02, 0x01, 0x00, 0x02, 0x05, 0x05, 0x00, 0x03, 0x07, 0x01, 0x01
        /*0010*/ 	.byte	0x02, 0x03, 0x00, 0x00, 0x02, 0x06, 0x01, 0x00, 0x04, 0x0b, 0x08, 0x00, 0x09, 0x00, 0x00, 0x00
        /*0020*/ 	.byte	0x00, 0x00, 0x00, 0x00


//--------------------- .nv.info._Z4loopPii       --------------------------
	.section	.nv.info._Z4loopPii,"",@"SHT_CUDA_INFO"
	.sectionflags	@""
	.align	4


	//----- nvinfo : EIATTR_CUDA_API_VERSION
	.align		4
        /*0000*/ 	.byte	0x04, 0x37
        /*0002*/ 	.short	(.L_7 - .L_6)
.L_6:
        /*0004*/ 	.word	0x00000082


	//----- nvinfo : EIATTR_KPARAM_INFO
	.align		4
.L_7:
        /*0008*/ 	.byte	0x04, 0x17
        /*000a*/ 	.short	(.L_9 - .L_8)
.L_8:
        /*000c*/ 	.word	0x00000000
        /*0010*/ 	.short	0x0001
        /*0012*/ 	.short	0x0008
        /*0014*/ 	.byte	0x00, 0xf0, 0x11, 0x00


	//----- nvinfo : EIATTR_KPARAM_INFO
	.align		4
.L_9:
        /*0018*/ 	.byte	0x04, 0x17
        /*001a*/ 	.short	(.L_11 - .L_10)
.L_10:
        /*001c*/ 	.word	0x00000000
        /*0020*/ 	.short	0x0000
        /*0022*/ 	.short	0x0000
        /*0024*/ 	.byte	0x00, 0xf5, 0x21, 0x00


	//----- nvinfo : EIATTR_SPARSE_MMA_MASK
	.align		4
.L_11:
        /*0028*/ 	.byte	0x03, 0x50
        /*002a*/ 	.short	0x0000


	//----- nvinfo : EIATTR_MAXREG_COUNT
	.align		4
        /*002c*/ 	.byte	0x03, 0x1b
        /*002e*/ 	.short	0x00ff


	//----- nvinfo : EIATTR_MERCURY_ISA_VERSION
	.align		4
        /*0030*/ 	.byte	0x03, 0x5f
        /*0032*/ 	.short	0x0101


	//----- nvinfo : EIATTR_COOP_GROUP_MASK_REGIDS
	.align		4
        /*0034*/ 	.byte	0x04, 0x29
        /*0036*/ 	.short	(.L_13 - .L_12)


	//   ....[0]....
.L_12:
        /*0038*/ 	.word	0xffffffff


	//   ....[1]....
        /*003c*/ 	.word	0xffffffff


	//   ....[2]....
        /*0040*/ 	.word	0xffffffff


	//   ....[3]....
        /*0044*/ 	.word	0xffffffff


	//   ....[4]....
        /*0048*/ 	.word	0xffffffff


	//   ....[5]....
        /*004c*/ 	.word	0xffffffff


	//----- nvinfo : EIATTR_COOP_GROUP_INSTR_OFFSETS
	.align		4
.L_13:
        /*0050*/ 	.byte	0x04, 0x28
        /*0052*/ 	.short	(.L_15 - .L_14)


	//   ....[0]....
.L_14:
        /*0054*/ 	.word	0x00000770


	//   ....[1]....
        /*0058*/ 	.word	0x000007b0


	//   ....[2]....
        /*005c*/ 	.word	0x000007c0


	//   ....[3]....
        /*0060*/ 	.word	0x000007d0


	//   ....[4]....
        /*0064*/ 	.word	0x000007e0


	//   ....[5]....
        /*0068*/ 	.word	0x000007f0


	//----- nvinfo : EIATTR_VRC_CTA_INIT_COUNT
	.align		4
.L_15:
        /*006c*/ 	.byte	0x02, 0x4a
	.zero		1
	.zero		1


	//----- nvinfo : EIATTR_EXIT_INSTR_OFFSETS
	.align		4
        /*0070*/ 	.byte	0x04, 0x1c
        /*0072*/ 	.short	(.L_17 - .L_16)


	//   ....[0]....
.L_16:
        /*0074*/ 	.word	0x00000800


	//----- nvinfo : EIATTR_CBANK_PARAM_SIZE
	.align		4
.L_17:
        /*0078*/ 	.byte	0x03, 0x19
        /*007a*/ 	.short	0x000c


	//----- nvinfo : EIATTR_PARAM_CBANK
	.align		4
        /*007c*/ 	.byte	0x04, 0x0a
        /*007e*/ 	.short	(.L_19 - .L_18)
	.align		4
.L_18:
        /*0080*/ 	.word	index@(.nv.constant0._Z4loopPii)
        /*0084*/ 	.short	0x0380
        /*0086*/ 	.short	0x000c


	//----- nvinfo : EIATTR_SW_WAR
	.align		4
.L_19:
        /*0088*/ 	.byte	0x04, 0x36
        /*008a*/ 	.short	(.L_21 - .L_20)
.L_20:
        /*008c*/ 	.word	0x00000008
.L_21:


//--------------------- .nv.callgraph             --------------------------
	.section	.nv.callgraph,"",@"SHT_CUDA_CALLGRAPH"
	.align	4
	.sectionentsize	8
	.align		4
        /*0000*/ 	.word	0x00000000
	.align		4
        /*0004*/ 	.word	0xffffffff
	.align		4
        /*0008*/ 	.word	0x00000000
	.align		4
        /*000c*/ 	.word	0xfffffffe
	.align		4
        /*0010*/ 	.word	0x00000000
	.align		4
        /*0014*/ 	.word	0xfffffffd
	.align		4
        /*0018*/ 	.word	0x00000000
	.align		4
        /*001c*/ 	.word	0xfffffffc


//--------------------- .text._Z4loopPii          --------------------------
	.section	.text._Z4loopPii,"ax",@progbits
	.align	128
        .global         _Z4loopPii
        .type           _Z4loopPii,@function
        .size           _Z4loopPii,(.L_x_8 - _Z4loopPii)
        .other          _Z4loopPii,@"STO_CUDA_ENTRY STV_DEFAULT"
_Z4loopPii:
.text._Z4loopPii:
[----:B------:R-:W-:Y:S01]  /*0000*/  LDC R1, c[0x0][0x37c] ;  /* 0x0000df00ff017b82 */ /* 0x000fe20000000800 */
[----:B------:R-:W0:Y:S07]  /*0010*/  S2R R0, SR_CTAID.X ;  /* 0x0000000000007919 */ /* 0x000e2e0000002500 */
[----:B------:R-:W1:Y:S01]  /*0020*/  LDC.64 R2, c[0x0][0x380] ;  /* 0x0000e000ff027b82 */ /* 0x000e620000000a00 */
[----:B------:R-:W2:Y:S01]  /*0030*/  LDCU.64 UR14, c[0x0][0x358] ;  /* 0x00006b00ff0e77ac */ /* 0x000ea20008000a00 */
[----:B------:R-:W1:Y:S01]  /*0040*/  S2R R5, SR_TID.X ;  /* 0x0000000000057919 */ /* 0x000e620000002100 */
[----:B0-----:R-:W-:Y:S01]  /*0050*/  ISETP.GT.U32.AND P0, PT, R0, 0x1, PT ;  /* 0x000000010000780c */ /* 0x001fe20003f04070 */
[----:B-1----:R-:W-:-:S12]  /*0060*/  IMAD.WIDE.U32 R4, R5, 0x4, R2 ;  /* 0x0000000405047825 */ /* 0x002fd800078e0002 */
[----:B------:R-:W2:Y:S08]  /*0070*/  @!P0 LDC R11, c[0x0][0x370] ;  /* 0x0000dc00ff0b8b82 */ /* 0x000eb00000000800 */
[----:B------:R-:W2:Y:S02]  /*0080*/  @!P0 LDC.64 R6, c[0x0][0x380] ;  /* 0x0000e000ff068b82 */ /* 0x000ea40000000a00 */
[----:B--2---:R0:W-:Y:S04]  /*0090*/  @!P0 STG.E desc[UR14][R6.64], R11 ;  /* 0x0000000b06008986 */ /* 0x0041e8000c10190e */
[----:B------:R0:W5:Y:S01]  /*00a0*/  LDG.E R9, desc[UR14][R4.64] ;  /* 0x0000000e04097981 */ /* 0x000162000c1e1900 */
[----:B------:R-:W1:Y:S01]  /*00b0*/  LDCU UR7, c[0x0][0x360] ;  /* 0x00006c00ff0777ac */ /* 0x000e620008000800 */
[----:B------:R-:W-:Y:S01]  /*00c0*/  UMOV UR4, URZ ;  /* 0x000000ff00047c82 */ /* 0x000fe20008000000 */
[----:B-1----:R-:W-:-:S02]  /*00d0*/  UISETP.GE.U32.AND UP0, UPT, UR7, 0x4, UPT ;  /* 0x000000040700788c */ /* 0x002fc4000bf06070 */
[----:B------:R-:W-:-:S07]  /*00e0*/  ULOP3.LUT UR6, UR7, 0x3, URZ, 0xc0, !UPT ;  /* 0x0000000307067892 */ /* 0x000fce000f8ec0ff */
[----:B0-----:R-:W-:Y:S05]  /*00f0*/  BRA.U !UP0, `(.L_x_0) ;  /* 0x0000000508507547 */ /* 0x001fea000b800000 */
[----:B------:R-:W0:Y:S01]  /*0100*/  LDCU UR16, c[0x0][0x388] ;  /* 0x00007100ff1077ac */ /* 0x000e220008000800 */
[----:B------:R-:W-:Y:S02]  /*0110*/  ULOP3.LUT UR5, UR7, 0xfffffffc, URZ, 0xc0, !UPT ;  /* 0xfffffffc07057892 */ /* 0x000fe4000f8ec0ff */
[----:B------:R-:W-:Y:S02]  /*0120*/  ULOP3.LUT UR4, UR7, 0x7fc, URZ, 0xc0, !UPT ;  /* 0x000007fc07047892 */ /* 0x000fe4000f8ec0ff */
[----:B------:R-:W-:-:S03]  /*0130*/  UIADD3 UR7, UPT, UPT, -UR5, URZ, URZ ;  /* 0x000000ff05077290 */ /* 0x000fc6000fffe1ff */
[----:B------:R-:W-:Y:S01]  /*0140*/  UMOV UR5, URZ ;  /* 0x000000ff00057c82 */ /* 0x000fe20008000000 */
[----:B------:R-:W-:Y:S02]  /*0150*/  UISETP.GE.AND UP0, UPT, UR7, URZ, UPT ;  /* 0x000000ff0700728c */ /* 0x000fe4000bf06270 */
[----:B0-----:R-:W-:Y:S02]  /*0160*/  USHF.L.U32 UR8, UR16, 0x1, URZ ;  /* 0x0000000110087899 */ /* 0x001fe400080006ff */
[----:B------:R-:W-:-:S05]  /*0170*/  UIMAD UR9, UR16, 0x6, URZ ;  /* 0x00000006100978a4 */ /* 0x000fca000f8e02ff */
[----:B------:R-:W-:Y:S01]  /*0180*/  UMOV UR10, UR8 ;  /* 0x00000008000a7c82 */ /* 0x000fe20008000000 */
[----:B------:R-:W-:Y:S06]  /*0190*/  BRA.U UP0, `(.L_x_1) ;  /* 0x0000000100fc7547 */ /* 0x000fec000b800000 */
[----:B------:R-:W-:Y:S02]  /*01a0*/  UIADD3 UR11, UPT, UPT, -UR7, URZ, URZ ;  /* 0x000000ff070b7290 */ /* 0x000fe4000fffe1ff */
[----:B------:R-:W-:Y:S02]  /*01b0*/  UPLOP3.LUT UP0, UPT, UPT, UPT, UPT, 0x80, 0x8 ;  /* 0x000000000008789c */ /* 0x000fe40003f0f070 */
[----:B------:R-:W-:-:S09]  /*01c0*/  UISETP.GT.AND UP1, UPT, UR11, 0xc, UPT ;  /* 0x0000000c0b00788c */ /* 0x000fd2000bf24270 */
[----:B------:R-:W-:Y:S05]  /*01d0*/  BRA.U !UP1, `(.L_x_2) ;  /* 0x0000000109907547 */ /* 0x000fea000b800000 */
[----:B------:R-:W-:-:S11]  /*01e0*/  UPLOP3.LUT UP0, UPT, UPT, UPT, UPT, 0x40, 0x4 ;  /* 0x000000000004789c */ /* 0x000fd60003f0e870 */
.L_x_3:
[----:B-----5:R-:W-:Y:S01]  /*01f0*/  VIADD R9, R9, UR5 ;  /* 0x0000000509097c36 */ /* 0x020fe20008000000 */
[----:B------:R-:W-:Y:S02]  /*0200*/  ULEA UR11, UR16, UR5, 0x2 ;  /* 0x00000005100b7291 */ /* 0x000fe4000f8e10ff */
[----:B------:R-:W-:Y:S02]  /*0210*/  ULEA UR5, UR16, UR10, 0x3 ;  /* 0x0000000a10057291 */ /* 0x000fe4000f8e18ff */
[----:B------:R-:W-:Y:S01]  /*0220*/  LEA R9, R9, UR10, 0x2 ;  /* 0x0000000a09097c11 */ /* 0x000fe2000f8e10ff */
[----:B------:R-:W-:-:S04]  /*0230*/  UIADD3 UR7, UPT, UPT, UR7, 0x10, URZ ;  /* 0x0000001007077890 */ /* 0x000fc8000fffe0ff */
[----:B------:R-:W-:Y:S01]  /*0240*/  VIADD R9, R9, UR8 ;  /* 0x0000000809097c36 */ /* 0x000fe20008000000 */
[----:B------:R-:W-:Y:S02]  /*0250*/  ULEA UR8, UR16, UR8, 0x2 ;  /* 0x0000000810087291 */ /* 0x000fe4000f8e10ff */
[----:B------:R-:W-:Y:S02]  /*0260*/  UISETP.GE.AND UP1, UPT, UR7, -0xc, UPT ;  /* 0xfffffff40700788c */ /* 0x000fe4000bf26270 */
[----:B------:R-:W-:Y:S01]  /*0270*/  LEA R9, R9, UR9, 0x2 ;  /* 0x0000000909097c11 */ /* 0x000fe2000f8e10ff */
[----:B------:R-:W-:-:S04]  /*0280*/  ULEA UR9, UR16, UR9, 0x3 ;  /* 0x0000000910097291 */ /* 0x000fc8000f8e18ff */
[----:B------:R-:W-:Y:S01]  /*0290*/  VIADD R9, R9, UR11 ;  /* 0x0000000b09097c36 */ /* 0x000fe20008000000 */
[----:B------:R-:W-:-:S04]  /*02a0*/  ULEA UR11, UR16, UR11, 0x2 ;  /* 0x0000000b100b7291 */ /* 0x000fc8000f8e10ff */
[----:B------:R-:W-:Y:S01]  /*02b0*/  LEA R9, R9, UR5, 0x2 ;  /* 0x0000000509097c11 */ /* 0x000fe2000f8e10ff */
[----:B------:R-:W-:Y:S02]  /*02c0*/  ULEA UR5, UR16, UR5, 0x3 ;  /* 0x0000000510057291 */ /* 0x000fe4000f8e18ff */
[----:B------:R-:W-:Y:S01]  /*02d0*/  ULEA UR13, UR16, UR11, 0x2 ;  /* 0x0000000b100d7291 */ /* 0x000fe2000f8e10ff */
[----:B------:R-:W-:Y:S01]  /*02e0*/  IADD3 R9, PT, PT, R9, UR8, RZ ;  /* 0x0000000809097c10 */ /* 0x000fe2000fffe0ff */
[----:B------:R-:W-:-:S03]  /*02f0*/  ULEA UR8, UR16, UR8, 0x2 ;  /* 0x0000000810087291 */ /* 0x000fc6000f8e10ff */
[----:B------:R-:W-:Y:S01]  /*0300*/  LEA R9, R9, UR9, 0x2 ;  /* 0x0000000909097c11 */ /* 0x000fe2000f8e10ff */
[----:B------:R-:W-:-:S04]  /*0310*/  ULEA UR9, UR16, UR9, 0x3 ;  /* 0x0000000910097291 */ /* 0x000fc8000f8e18ff */
[----:B------:R-:W-:Y:S01]  /*0320*/  VIADD R9, R9, UR11 ;  /* 0x0000000b09097c36 */ /* 0x000fe20008000000 */
[----:B------:R-:W-:Y:S02]  /*0330*/  ULEA UR11, UR16, UR8, 0x2 ;  /* 0x00000008100b7291 */ /* 0x000fe4000f8e10ff */
[----:B------:R-:W-:Y:S02]  /*0340*/  ULEA UR12, UR16, UR9, 0x3 ;  /* 0x00000009100c7291 */ /* 0x000fe4000f8e18ff */
[----:B------:R-:W-:Y:S01]  /*0350*/  LEA R9, R9, UR5, 0x2 ;  /* 0x0000000509097c11 */ /* 0x000fe2000f8e10ff */
[----:B------:R-:W-:-:S04]  /*0360*/  ULEA UR5, UR16, UR5, 0x3 ;  /* 0x0000000510057291 */ /* 0x000fc8000f8e18ff */
[----:B------:R-:W-:Y:S01]  /*0370*/  VIADD R9, R9, UR8 ;  /* 0x0000000809097c36 */ /* 0x000fe20008000000 */
[----:B------:R-:W-:Y:S02]  /*0380*/  ULEA UR10, UR16, UR5, 0x3 ;  /* 0x00000005100a7291 */ /* 0x000fe4000f8e18ff */
[----:B------:R-:W-:Y:S02]  /*0390*/  ULEA UR8, UR16, UR11, 0x2 ;  /* 0x0000000b10087291 */ /* 0x000fe4000f8e10ff */
[----:B------:R-:W-:Y:S01]  /*03a0*/  LEA R9, R9, UR9, 0x2 ;  /* 0x0000000909097c11 */ /* 0x000fe2000f8e10ff */
[----:B------:R-:W-:-:S03]  /*03b0*/  ULEA UR9, UR16, UR12, 0x3 ;  /* 0x0000000c10097291 */ /* 0x000fc6000f8e18ff */
[----:B------:R-:W-:-:S04]  /*03c0*/  IADD3 R9, PT, PT, R9, UR13, RZ ;  /* 0x0000000d09097c10 */ /* 0x000fc8000fffe0ff */
[----:B------:R-:W-:Y:S01]  /*03d0*/  LEA R9, R9, UR5, 0x2 ;  /* 0x0000000509097c11 */ /* 0x000fe2000f8e10ff */
[----:B------:R-:W-:-:S04]  /*03e0*/  ULEA UR5, UR16, UR13, 0x2 ;  /* 0x0000000d10057291 */ /* 0x000fc8000f8e10ff */
[----:B------:R-:W-:-:S05]  /*03f0*/  VIADD R9, R9, UR11 ;  /* 0x0000000b09097c36 */ /* 0x000fca0008000000 */
[----:B------:R-:W-:Y:S01]  /*0400*/  LEA R9, R9, UR12, 0x2 ;  /* 0x0000000c09097c11 */ /* 0x000fe2000f8e10ff */
[----:B------:R-:W-:Y:S06]  /*0410*/  BRA.U !UP1, `(.L_x_3) ;  /* 0xfffffffd09747547 */ /* 0x000fec000b83ffff */
.L_x_2:
[----:B------:R-:W-:-:S04]  /*0420*/  UIADD3 UR11, UPT, UPT, -UR7, URZ, URZ ;  /* 0x000000ff070b7290 */ /* 0x000fc8000fffe1ff */
[----:B------:R-:W-:-:S09]  /*0430*/  UISETP.GT.AND UP1, UPT, UR11, 0x4, UPT ;  /* 0x000000040b00788c */ /* 0x000fd2000bf24270 */
[----:B------:R-:W-:Y:S05]  /*0440*/  BRA.U !UP1, `(.L_x_4) ;  /* 0x0000000109487547 */ /* 0x000fea000b800000 */
[----:B-----5:R-:W-:Y:S01]  /*0450*/  VIADD R9, R9, UR5 ;  /* 0x0000000509097c36 */ /* 0x020fe20008000000 */
[----:B------:R-:W-:Y:S02]  /*0460*/  ULEA UR5, UR16, UR5, 0x2 ;  /* 0x0000000510057291 */ /* 0x000fe4000f8e10ff */
[----:B------:R-:W-:Y:S02]  /*0470*/  ULEA UR13, UR16, UR10, 0x3 ;  /* 0x0000000a100d7291 */ /* 0x000fe4000f8e18ff */
[----:B------:R-:W-:Y:S01]  /*0480*/  LEA R9, R9, UR10, 0x2 ;  /* 0x0000000a09097c11 */ /* 0x000fe2000f8e10ff */
[----:B------:R-:W-:Y:S02]  /*0490*/  ULEA UR11, UR16, UR8, 0x2 ;  /* 0x00000008100b7291 */ /* 0x000fe4000f8e10ff */
[----:B------:R-:W-:Y:S01]  /*04a0*/  ULEA UR12, UR16, UR9, 0x3 ;  /* 0x00000009100c7291 */ /* 0x000fe2000f8e18ff */
[----:B------:R-:W-:Y:S01]  /*04b0*/  IADD3 R9, PT, PT, R9, UR8, RZ ;  /* 0x0000000809097c10 */ /* 0x000fe2000fffe0ff */
[----:B------:R-:W-:-:S02]  /*04c0*/  UPLOP3.LUT UP0, UPT, UPT, UPT, UPT, 0x40, 0x4 ;  /* 0x000000000004789c */ /* 0x000fc40003f0e870 */
[----:B------:R-:W-:Y:S01]  /*04d0*/  UIADD3 UR7, UPT, UPT, UR7, 0x8, URZ ;  /* 0x0000000807077890 */ /* 0x000fe2000fffe0ff */
[----:B------:R-:W-:Y:S01]  /*04e0*/  LEA R9, R9, UR9, 0x2 ;  /* 0x0000000909097c11 */ /* 0x000fe2000f8e10ff */
[----:B------:R-:W-:Y:S02]  /*04f0*/  ULEA UR10, UR16, UR13, 0x3 ;  /* 0x0000000d100a7291 */ /* 0x000fe4000f8e18ff */
[----:B------:R-:W-:Y:S02]  /*0500*/  ULEA UR8, UR16, UR11, 0x2 ;  /* 0x0000000b10087291 */ /* 0x000fe4000f8e10ff */
[----:B------:R-:W-:Y:S01]  /*0510*/  VIADD R9, R9, UR5 ;  /* 0x0000000509097c36 */ /* 0x000fe20008000000 */
[----:B------:R-:W-:Y:S02]  /*0520*/  ULEA UR5, UR16, UR5, 0x2 ;  /* 0x0000000510057291 */ /* 0x000fe4000f8e10ff */
[----:B------:R-:W-:Y:S02]  /*0530*/  ULEA UR9, UR16, UR12, 0x3 ;  /* 0x0000000c10097291 */ /* 0x000fe4000f8e18ff */
[----:B------:R-:W-:-:S05]  /*0540*/  LEA R9, R9, UR13, 0x2 ;  /* 0x0000000d09097c11 */ /* 0x000fca000f8e10ff */
[----:B------:R-:W-:-:S05]  /*0550*/  VIADD R9, R9, UR11 ;  /* 0x0000000b09097c36 */ /* 0x000fca0008000000 */
[----:B------:R-:W-:-:S07]  /*0560*/  LEA R9, R9, UR12, 0x2 ;  /* 0x0000000c09097c11 */ /* 0x000fce000f8e10ff */
.L_x_4:
[----:B------:R-:W-:-:S09]  /*0570*/  UISETP.NE.OR UP0, UPT, UR7, URZ, UP0 ;  /* 0x000000ff0700728c */ /* 0x000fd20008705670 */
[----:B------:R-:W-:Y:S05]  /*0580*/  BRA.U !UP0, `(.L_x_0) ;  /* 0x00000001082c7547 */ /* 0x000fea000b800000 */
.L_x_1:
[----:B------:R-:W-:Y:S01]  /*0590*/  UIADD3 UR7, UPT, UPT, UR7, 0x4, URZ ;  /* 0x0000000407077890 */ /* 0x000fe2000fffe0ff */
[----:B-----5:R-:W-:Y:S01]  /*05a0*/  IADD3 R9, PT, PT, R9, UR5, RZ ;  /* 0x0000000509097c10 */ /* 0x020fe2000fffe0ff */
[----:B------:R-:W-:Y:S02]  /*05b0*/  ULEA UR5, UR16, UR5, 0x2 ;  /* 0x0000000510057291 */ /* 0x000fe4000f8e10ff */
[----:B------:R-:W-:Y:S01]  /*05c0*/  UISETP.NE.AND UP0, UPT, UR7, URZ, UPT ;  /* 0x000000ff0700728c */ /* 0x000fe2000bf05270 */
[----:B------:R-:W-:Y:S01]  /*05d0*/  LEA R9, R9, UR10, 0x2 ;  /* 0x0000000a09097c11 */ /* 0x000fe2000f8e10ff */
[----:B------:R-:W-:-:S04]  /*05e0*/  ULEA UR10, UR16, UR10, 0x3 ;  /* 0x0000000a100a7291 */ /* 0x000fc8000f8e18ff */
[----:B------:R-:W-:Y:S01]  /*05f0*/  VIADD R9, R9, UR8 ;  /* 0x0000000809097c36 */ /* 0x000fe20008000000 */
[----:B------:R-:W-:-:S04]  /*0600*/  ULEA UR8, UR16, UR8, 0x2 ;  /* 0x0000000810087291 */ /* 0x000fc8000f8e10ff */
[----:B------:R-:W-:Y:S01]  /*0610*/  LEA R9, R9, UR9, 0x2 ;  /* 0x0000000909097c11 */ /* 0x000fe2000f8e10ff */
[----:B------:R-:W-:Y:S01]  /*0620*/  ULEA UR9, UR16, UR9, 0x3 ;  /* 0x0000000910097291 */ /* 0x000fe2000f8e18ff */
[----:B------:R-:W-:Y:S11]  /*0630*/  BRA.U UP0, `(.L_x_1) ;  /* 0xfffffffd00d47547 */ /* 0x000ff6000b83ffff */
.L_x_0:
[----:B------:R-:W-:-:S09]  /*0640*/  UISETP.NE.AND UP0, UPT, UR6, URZ, UPT ;  /* 0x000000ff0600728c */ /* 0x000fd2000bf05270 */
[----:B------:R-:W-:Y:S05]  /*0650*/  BRA.U !UP0, `(.L_x_5) ;  /* 0x0000000108387547 */ /* 0x000fea000b800000 */
[----:B------:R-:W0:Y:S01]  /*0660*/  LDC R7, c[0x0][0x388] ;  /* 0x0000e200ff077b82 */ /* 0x000e220000000800 */
[----:B------:R-:W-:Y:S02]  /*0670*/  UIADD3 UR5, UPT, UPT, UR4, -0x1, URZ ;  /* 0xffffffff04057890 */ /* 0x000fe4000fffe0ff */
[----:B------:R-:W-:-:S04]  /*0680*/  UIADD3 UR6, UPT, UPT, -UR6, URZ, URZ ;  /* 0x000000ff06067290 */ /* 0x000fc8000fffe1ff */
[----:B0-----:R-:W-:-:S08]  /*0690*/  IMAD R0, R7, UR5, RZ ;  /* 0x0000000507007c24 */ /* 0x001fd0000f8e02ff */
.L_x_6:
[----:B------:R-:W-:Y:S01]  /*06a0*/  UIADD3 UR6, UPT, UPT, UR6, 0x1, URZ ;  /* 0x0000000106067890 */ /* 0x000fe2000fffe0ff */
[----:B-----5:R-:W-:Y:S01]  /*06b0*/  IMAD R6, R7, UR4, R9 ;  /* 0x0000000407067c24 */ /* 0x020fe2000f8e0209 */
[----:B------:R-:W-:Y:S01]  /*06c0*/  MOV R11, R9 ;  /* 0x00000009000b7202 */ /* 0x000fe20000000f00 */
[----:B------:R-:W-:Y:S01]  /*06d0*/  IMAD.IADD R0, R0, 0x1, R7 ;  /* 0x0000000100007824 */ /* 0x000fe200078e0207 */
[----:B------:R-:W-:Y:S01]  /*06e0*/  UISETP.NE.AND UP0, UPT, UR6, URZ, UPT ;  /* 0x000000ff0600728c */ /* 0x000fe2000bf05270 */
[----:B------:R-:W-:Y:S01]  /*06f0*/  IMAD.SHL.U32 R9, R6, 0x2, RZ ;  /* 0x0000000206097824 */ /* 0x000fe200078e00ff */
[----:B------:R-:W-:-:S07]  /*0700*/  UIADD3 UR4, UPT, UPT, UR4, 0x1, URZ ;  /* 0x0000000104047890 */ /* 0x000fce000fffe0ff */
[----:B------:R-:W-:Y:S05]  /*0710*/  BRA.U UP0, `(.L_x_6) ;  /* 0xfffffffd00e07547 */ /* 0x000fea000b83ffff */
[----:B------:R-:W-:-:S05]  /*0720*/  IMAD.IADD R0, R0, 0x1, R11 ;  /* 0x0000000100007824 */ /* 0x000fca00078e020b */
[----:B------:R-:W-:-:S07]  /*0730*/  SHF.L.U32 R9, R0, 0x1, RZ ;  /* 0x0000000100097819 */ /* 0x000fce00000006ff */
.L_x_5:
[----:B------:R-:W0:Y:S01]  /*0740*/  S2R R7, SR_TID.Y ;  /* 0x0000000000077919 */ /* 0x000e220000002200 */
[----:B-----5:R-:W-:Y:S01]  /*0750*/  STG.E desc[UR14][R4.64], R9 ;  /* 0x0000000904007986 */ /* 0x020fe2000c10190e */
[----:B0-----:R-:W-:Y:S01]  /*0760*/  IMAD.WIDE.U32 R2, R7, 0x4, R2 ;  /* 0x0000000407027825 */ /* 0x001fe200078e0002 */
[----:B------:R-:W-:-:S04]  /*0770*/  NOP ;  /* 0x0000000000007918 */ /* 0x000fc80000000000 */
[----:B------:R-:W2:Y:S02]  /*0780*/  LDG.E R0, desc[UR14][R2.64] ;  /* 0x0000000e02007981 */ /* 0x000ea4000c1e1900 */
[----:B--2---:R-:W-:-:S05]  /*0790*/  VIADD R7, R0, 0x230 ;  /* 0x0000023000077836 */ /* 0x004fca0000000000 */
[----:B------:R-:W-:Y:S01]  /*07a0*/  STG.E desc[UR14][R2.64], R7 ;  /* 0x0000000702007986 */ /* 0x000fe2000c10190e */
[----:B------:R-:W-:Y:S01]  /*07b0*/  NOP ;  /* 0x0000000000007918 */ /* 0x000fe20000000000 */
[----:B------:R-:W-:Y:S01]  /*07c0*/  NOP ;  /* 0x0000000000007918 */ /* 0x000fe20000000000 */
[----:B------:R-:W-:Y:S01]  /*07d0*/  NOP ;  /* 0x0000000000007918 */ /* 0x000fe20000000000 */
[----:B------:R-:W-:Y:S01]  /*07e0*/  NOP ;  /* 0x0000000000007918 */ /* 0x000fe20000000000 */
[----:B------:R-:W-:Y:S01]  /*07f0*/  NOP ;  /* 0x0000000000007918 */ /* 0x000fe20000000000 */
[----:B------:R-:W-:Y:S05]  /*0800*/  EXIT ;  /* 0x000000000000794d */ /* 0x000fea0003800000 */
.L_x_7:
[----:B------:R-:W-:-:S00]  /*0810*/  BRA `(.L_x_7) ;  /* 0xfffffffc00fc7947 */ /* 0x000fc0000383ffff */
[----:B------:R-:W-:-:S00]  /*0820*/  NOP ;  /* 0x0000000000007918 */ /* 0x000fc00000000000 */
        /* <DEDUP_REMOVED lines=13> */
.L_x_8:


//--------------------- .nv.shared.reserved.0     --------------------------
	.section	.nv.shared.reserved.0,"aw",@nobits
	.weak		__nv_reservedSMEM_offset_0_alias
	.size		__nv_reservedSMEM_offset_0_alias, 0, 64
	.other		__nv_reservedSMEM_offset_0_alias,@"STO_CUDA_RESERVED_SHARED STV_DEFAULT"
__nv_reservedSMEM_offset_0_alias:
	.zero		0
	.zero		64


//--------------------- .nv.constant0._Z4loopPii  --------------------------
	.section	.nv.constant0._Z4loopPii,"a",@progbits
	.sectionflags	@""
	.align	4
.nv.constant0._Z4loopPii:
	.zero		908


//--------------------- SYMBOLS --------------------------

	.type		.nv.reservedSmem.offset0,@object
	.size		.nv.reservedSmem.offset0,0x4
